	.headerflags	@"EF_CUDA_TEXMODE_UNIFIED EF_CUDA_64BIT_ADDRESS EF_CUDA_ACCELERATORS EF_CUDA_SM90 EF_CUDA_VIRTUAL_SM(EF_CUDA_SM90)"
	.elftype	@"ET_EXEC"


//--------------------- .nv.info                  --------------------------
	.section	.nv.info,"",@"SHT_CUDA_INFO"
	.align	4


	//----- nvinfo : EIATTR_REGCOUNT
	.align		4
        /*0000*/ 	.byte	0x04, 0x2f
        /*0002*/ 	.short	(.L_3 - .L_2)
	.align		4
.L_2:
        /*0004*/ 	.word	index@(triton_poi_fused__native_batch_norm_legit_no_training_relu_8)
        /*0008*/ 	.word	0x00000016


	//----- nvinfo : EIATTR_MIN_STACK_SIZE
	.align		4
.L_3:
        /*000c*/ 	.byte	0x04, 0x12
        /*000e*/ 	.short	(.L_5 - .L_4)
	.align		4
.L_4:
        /*0010*/ 	.word	index@(triton_poi_fused__native_batch_norm_legit_no_training_relu_8)
        /*0014*/ 	.word	0x00000000


	//----- nvinfo : EIATTR_FRAME_SIZE
	.align		4
.L_5:
        /*0018*/ 	.byte	0x04, 0x11
        /*001a*/ 	.short	(.L_7 - .L_6)
	.align		4
.L_6:
        /*001c*/ 	.word	index@(triton_poi_fused__native_batch_norm_legit_no_training_relu_8)
        /*0020*/ 	.word	0x00000000


	//----- nvinfo : EIATTR_MIN_STACK_SIZE
	.align		4
.L_7:
        /*0024*/ 	.byte	0x04, 0x12
        /*0026*/ 	.short	(.L_9 - .L_8)
	.align		4
.L_8:
        /*0028*/ 	.word	index@(triton_poi_fused__native_batch_norm_legit_no_training_relu_8)
        /*002c*/ 	.word	0x00000000
.L_9:


//--------------------- .nv.info.triton_poi_fused__native_batch_norm_legit_no_training_relu_8 --------------------------
	.section	.nv.info.triton_poi_fused__native_batch_norm_legit_no_training_relu_8,"",@"SHT_CUDA_INFO"
	.sectionflags	@""
	.align	4


	//----- nvinfo : EIATTR_CUDA_API_VERSION
	.align		4
        /*0000*/ 	.byte	0x04, 0x37
        /*0002*/ 	.short	(.L_11 - .L_10)
.L_10:
        /*0004*/ 	.word	0x0000007c


	//----- nvinfo : EIATTR_KPARAM_INFO
	.align		4
.L_11:
        /*0008*/ 	.byte	0x04, 0x17
        /*000a*/ 	.short	(.L_13 - .L_12)
.L_12:
        /*000c*/ 	.word	0x00000000
        /*0010*/ 	.short	0x0006
        /*0012*/ 	.short	0x0030
        /*0014*/ 	.byte	0x00, 0xf0, 0x11, 0x00


	//----- nvinfo : EIATTR_KPARAM_INFO
	.align		4
.L_13:
        /*0018*/ 	.byte	0x04, 0x17
        /*001a*/ 	.short	(.L_15 - .L_14)
.L_14:
        /*001c*/ 	.word	0x00000000
        /*0020*/ 	.short	0x0005
        /*0022*/ 	.short	0x0028
        /*0024*/ 	.byte	0x00, 0xf4, 0x21, 0x00


	//----- nvinfo : EIATTR_KPARAM_INFO
	.align		4
.L_15:
        /*0028*/ 	.byte	0x04, 0x17
        /*002a*/ 	.short	(.L_17 - .L_16)
.L_16:
        /*002c*/ 	.word	0x00000000
        /*0030*/ 	.short	0x0004
        /*0032*/ 	.short	0x0020
        /*0034*/ 	.byte	0x00, 0xf4, 0x21, 0x00


	//----- nvinfo : EIATTR_KPARAM_INFO
	.align		4
.L_17:
        /*0038*/ 	.byte	0x04, 0x17
        /*003a*/ 	.short	(.L_19 - .L_18)
.L_18:
        /*003c*/ 	.word	0x00000000
        /*0040*/ 	.short	0x0003
        /*0042*/ 	.short	0x0018
        /*0044*/ 	.byte	0x00, 0xf4, 0x21, 0x00


	//----- nvinfo : EIATTR_KPARAM_INFO
	.align		4
.L_19:
        /*0048*/ 	.byte	0x04, 0x17
        /*004a*/ 	.short	(.L_21 - .L_20)
.L_20:
        /*004c*/ 	.word	0x00000000
        /*0050*/ 	.short	0x0002
        /*0052*/ 	.short	0x0010
        /*0054*/ 	.byte	0x00, 0xf4, 0x21, 0x00


	//----- nvinfo : EIATTR_KPARAM_INFO
	.align		4
.L_21:
        /*0058*/ 	.byte	0x04, 0x17
        /*005a*/ 	.short	(.L_23 - .L_22)
.L_22:
        /*005c*/ 	.word	0x00000000
        /*0060*/ 	.short	0x0001
        /*0062*/ 	.short	0x0008
        /*0064*/ 	.byte	0x00, 0xf4, 0x21, 0x00


	//----- nvinfo : EIATTR_KPARAM_INFO
	.align		4
.L_23:
        /*0068*/ 	.byte	0x04, 0x17
        /*006a*/ 	.short	(.L_25 - .L_24)
.L_24:
        /*006c*/ 	.word	0x00000000
        /*0070*/ 	.short	0x0000
        /*0072*/ 	.short	0x0000
        /*0074*/ 	.byte	0x00, 0xf4, 0x21, 0x00


	//----- nvinfo : EIATTR_SPARSE_MMA_MASK
	.align		4
.L_25:
        /*0078*/ 	.byte	0x03, 0x50
        /*007a*/ 	.short	0x0000


	//----- nvinfo : EIATTR_MAXREG_COUNT
	.align		4
        /*007c*/ 	.byte	0x03, 0x1b
        /*007e*/ 	.short	0x00ff


	//----- nvinfo : EIATTR_EXIT_INSTR_OFFSETS
	.align		4
        /*0080*/ 	.byte	0x04, 0x1c
        /*0082*/ 	.short	(.L_27 - .L_26)


	//   ....[0]....
.L_26:
        /*0084*/ 	.word	0x00000490


	//   ....[1]....
        /*0088*/ 	.word	0x000004b0


	//----- nvinfo : EIATTR_REQNTID
	.align		4
.L_27:
        /*008c*/ 	.byte	0x04, 0x10
        /*008e*/ 	.short	(.L_29 - .L_28)
.L_28:
        /*0090*/ 	.word	0x00000080
        /*0094*/ 	.word	0x00000001
        /*0098*/ 	.word	0x00000001


	//----- nvinfo : EIATTR_CBANK_PARAM_SIZE
	.align		4
.L_29:
        /*009c*/ 	.byte	0x03, 0x19
        /*009e*/ 	.short	0x0034


	//----- nvinfo : EIATTR_PARAM_CBANK
	.align		4
        /*00a0*/ 	.byte	0x04, 0x0a
        /*00a2*/ 	.short	(.L_31 - .L_30)
	.align		4
.L_30:
        /*00a4*/ 	.word	index@(.nv.constant0.triton_poi_fused__native_batch_norm_legit_no_training_relu_8)
        /*00a8*/ 	.short	0x0210
        /*00aa*/ 	.short	0x0034


	//----- nvinfo : EIATTR_SW_WAR
	.align		4
.L_31:
        /*00ac*/ 	.byte	0x04, 0x36
        /*00ae*/ 	.short	(.L_33 - .L_32)
.L_32:
        /*00b0*/ 	.word	0x00000008
.L_33:


//--------------------- .nv.callgraph             --------------------------
	.section	.nv.callgraph,"",@"SHT_CUDA_CALLGRAPH"
	.align	4
	.sectionentsize	8
	.align		4
        /*0000*/ 	.word	0x00000000
	.align		4
        /*0004*/ 	.word	0xffffffff
	.align		4
        /*0008*/ 	.word	0x00000000
	.align		4
        /*000c*/ 	.word	0xfffffffe
	.align		4
        /*0010*/ 	.word	0x00000000
	.align		4
        /*0014*/ 	.word	0xfffffffd
	.align		4
        /*0018*/ 	.word	0x00000000
	.align		4
        /*001c*/ 	.word	0xfffffffc


//--------------------- .nv.constant4             --------------------------
	.section	.nv.constant4,"a",@progbits
	.align	8
	.align		8
.nv.constant4:
        /*0000*/ 	.dword	_$_str
	.align		8
        /*0008*/ 	.dword	_$_str_$_2


//--------------------- .text.triton_poi_fused__native_batch_norm_legit_no_training_relu_8 --------------------------
	.section	.text.triton_poi_fused__native_batch_norm_legit_no_training_relu_8,"ax",@progbits
	.align	128
        .global         triton_poi_fused__native_batch_norm_legit_no_training_relu_8
        .type           triton_poi_fused__native_batch_norm_legit_no_training_relu_8,@function
        .size           triton_poi_fused__native_batch_norm_legit_no_training_relu_8,(.L_x_1 - triton_poi_fused__native_batch_norm_legit_no_training_relu_8)
        .other          triton_poi_fused__native_batch_norm_legit_no_training_relu_8,@"STO_CUDA_ENTRY STV_DEFAULT"
triton_poi_fused__native_batch_norm_legit_no_training_relu_8:
.text.triton_poi_fused__native_batch_norm_legit_no_training_relu_8:
[----:B------:R-:W0:Y:S01]  /*0000*/  LDC R1, c[0x0][0x28] ;  /* 0x00000a00ff017b82 */ /* 0x000e220000000800 */
[----:B------:R-:W1:Y:S07]  /*0010*/  S2R R0, SR_TID.X ;  /* 0x0000000000007919 */ /* 0x000e6e0000002100 */
[----:B------:R-:W2:Y:S01]  /*0020*/  LDC.64 R8, c[0x0][0x220] ;  /* 0x00008800ff087b82 */ /* 0x000ea20000000a00 */
[----:B------:R-:W-:Y:S01]  /*0030*/  ULDC.64 UR4, c[0x0][0x208] ;  /* 0x0000820000047ab9 */ /* 0x000fe20000000a00 */
[----:B------:R-:W3:Y:S06]  /*0040*/  S2R R5, SR_CTAID.X ;  /* 0x0000000000057919 */ /* 0x000eec0000002500 */
[----:B------:R-:W4:Y:S08]  /*0050*/  LDC.64 R14, c[0x0][0x218] ;  /* 0x00008600ff0e7b82 */ /* 0x000f300000000a00 */
[----:B------:R-:W5:Y:S08]  /*0060*/  LDC.64 R12, c[0x0][0x210] ;  /* 0x00008400ff0c7b82 */ /* 0x000f700000000a00 */
[----:B------:R-:W4:Y:S01]  /*0070*/  LDC.64 R16, c[0x0][0x228] ;  /* 0x00008a00ff107b82 */ /* 0x000f220000000a00 */
[----:B-1----:R-:W-:-:S07]  /*0080*/  IMAD.SHL.U32 R0, R0, 0x2, RZ ;  /* 0x0000000200007824 */ /* 0x002fce00078e00ff */
[----:B------:R-:W1:Y:S01]  /*0090*/  LDC.64 R18, c[0x0][0x230] ;  /* 0x00008c00ff127b82 */ /* 0x000e620000000a00 */
[----:B---3--:R-:W-:Y:S02]  /*00a0*/  SHF.R.S32.HI R3, RZ, 0x17, R5 ;  /* 0x00000017ff037819 */ /* 0x008fe40000011405 */
[----:B------:R-:W-:Y:S02]  /*00b0*/  LOP3.LUT R0, R0, 0xfe, RZ, 0xc0, !PT ;  /* 0x000000fe00007812 */ /* 0x000fe400078ec0ff */
[----:B------:R-:W-:-:S03]  /*00c0*/  SGXT R3, R3, 0x1 ;  /* 0x000000010303781a */ /* 0x000fc60000000200 */
[----:B------:R-:W-:Y:S01]  /*00d0*/  IMAD R0, R5, 0x100, R0 ;  /* 0x0000010005007824 */ /* 0x000fe200078e0200 */
[----:B------:R-:W-:-:S04]  /*00e0*/  CS2R R4, SRZ ;  /* 0x0000000000047805 */ /* 0x000fc8000001ff00 */
[----:B------:R-:W-:Y:S02]  /*00f0*/  LEA.HI R3, R3, R0, RZ, 0x2 ;  /* 0x0000000003037211 */ /* 0x000fe400078f10ff */
[----:B------:R-:W-:Y:S02]  /*0100*/  ISETP.GE.AND P0, PT, R0, 0x200, PT ;  /* 0x000002000000780c */ /* 0x000fe40003f06270 */
[--C-:B------:R-:W-:Y:S02]  /*0110*/  SHF.R.S32.HI R2, RZ, 0x2, R3.reuse ;  /* 0x00000002ff027819 */ /* 0x100fe40000011403 */
[----:B------:R-:W-:-:S04]  /*0120*/  SHF.R.S32.HI R3, RZ, 0x1f, R3 ;  /* 0x0000001fff037819 */ /* 0x000fc80000011403 */
[----:B------:R-:W-:-:S04]  /*0130*/  LEA.HI R3, R3, R2, RZ, 0x5 ;  /* 0x0000000203037211 */ /* 0x000fc800078f28ff */
[----:B------:R-:W-:-:S04]  /*0140*/  LOP3.LUT R3, R3, 0xffffffe0, RZ, 0xc0, !PT ;  /* 0xffffffe003037812 */ /* 0x000fc800078ec0ff */
[----:B------:R-:W-:-:S05]  /*0150*/  IADD3 R11, R2, -R3, RZ ;  /* 0x80000003020b7210 */ /* 0x000fca0007ffe0ff */
[----:B--2---:R-:W-:-:S05]  /*0160*/  IMAD.WIDE R8, R11, 0x4, R8 ;  /* 0x000000040b087825 */ /* 0x004fca00078e0208 */
[----:B------:R-:W2:Y:S04]  /*0170*/  @!P0 LDG.E.EL R4, desc[UR4][R8.64] ;  /* 0x0000000408048981 */ /* 0x000ea8000c2e1900 */
[----:B------:R3:W2:Y:S01]  /*0180*/  @!P0 LDG.E.EL R5, desc[UR4][R8.64] ;  /* 0x0000000408058981 */ /* 0x0006a2000c2e1900 */
[----:B------:R-:W-:Y:S02]  /*0190*/  CS2R R6, SRZ ;  /* 0x0000000000067805 */ /* 0x000fe4000001ff00 */
[----:B------:R-:W-:Y:S01]  /*01a0*/  CS2R R2, SRZ ;  /* 0x0000000000027805 */ /* 0x000fe2000001ff00 */
[----:B----4-:R-:W-:-:S04]  /*01b0*/  IMAD.WIDE R14, R11, 0x4, R14 ;  /* 0x000000040b0e7825 */ /* 0x010fc800078e020e */
[----:B-----5:R-:W-:Y:S01]  /*01c0*/  IMAD.WIDE R12, R0, 0x4, R12 ;  /* 0x00000004000c7825 */ /* 0x020fe200078e020c */
[----:B------:R-:W4:Y:S01]  /*01d0*/  @!P0 LDG.E.EL R7, desc[UR4][R14.64] ;  /* 0x000000040e078981 */ /* 0x000f22000c2e1900 */
[----:B---3--:R-:W-:Y:S02]  /*01e0*/  CS2R R8, SRZ ;  /* 0x0000000000087805 */ /* 0x008fe4000001ff00 */
[C---:B0-----:R-:W-:Y:S01]  /*01f0*/  IMAD.WIDE R16, R11.reuse, 0x4, R16 ;  /* 0x000000040b107825 */ /* 0x041fe200078e0210 */
[----:B------:R0:W3:Y:S03]  /*0200*/  @!P0 LDG.E.EL R6, desc[UR4][R14.64] ;  /* 0x000000040e068981 */ /* 0x0000e6000c2e1900 */
[----:B-1----:R-:W-:Y:S01]  /*0210*/  IMAD.WIDE R18, R11, 0x4, R18 ;  /* 0x000000040b127825 */ /* 0x002fe200078e0212 */
[----:B------:R1:W4:Y:S01]  /*0220*/  @!P0 LDG.E.64 R2, desc[UR4][R12.64] ;  /* 0x000000040c028981 */ /* 0x000322000c1e1b00 */
[----:B------:R-:W-:-:S03]  /*0230*/  CS2R R10, SRZ ;  /* 0x00000000000a7805 */ /* 0x000fc6000001ff00 */
[----:B------:R-:W5:Y:S04]  /*0240*/  @!P0 LDG.E.EL R9, desc[UR4][R18.64] ;  /* 0x0000000412098981 */ /* 0x000f68000c2e1900 */
[----:B------:R-:W5:Y:S04]  /*0250*/  @!P0 LDG.E.EL R10, desc[UR4][R16.64] ;  /* 0x00000004100a8981 */ /* 0x000f68000c2e1900 */
[----:B------:R-:W3:Y:S04]  /*0260*/  @!P0 LDG.E.EL R11, desc[UR4][R16.64] ;  /* 0x00000004100b8981 */ /* 0x000ee8000c2e1900 */
[----:B------:R-:W3:Y:S01]  /*0270*/  @!P0 LDG.E.EL R8, desc[UR4][R18.64] ;  /* 0x0000000412088981 */ /* 0x000ee2000c2e1900 */
[----:B0-----:R-:W-:-:S02]  /*0280*/  IMAD.MOV.U32 R14, RZ, RZ, 0x3e800000 ;  /* 0x3e800000ff0e7424 */ /* 0x001fc400078e00ff */
[----:B--2---:R-:W-:Y:S01]  /*0290*/  FADD R4, R4, 9.9999997473787516356e-06 ;  /* 0x3727c5ac04047421 */ /* 0x004fe20000000000 */
[----:B------:R-:W-:-:S03]  /*02a0*/  FADD R5, R5, 9.9999997473787516356e-06 ;  /* 0x3727c5ac05057421 */ /* 0x000fc60000000000 */
[----:B-1----:R-:W0:Y:S08]  /*02b0*/  MUFU.SQRT R12, R4 ;  /* 0x00000004000c7308 */ /* 0x002e300000002000 */
[----:B------:R1:W2:Y:S01]  /*02c0*/  MUFU.SQRT R13, R5 ;  /* 0x00000005000d7308 */ /* 0x0002a20000002000 */
[C---:B0-----:R-:W-:Y:S02]  /*02d0*/  FSETP.GT.AND P1, PT, R12.reuse, 8.50705917302346158658e+37, PT ;  /* 0x7e8000000c00780b */ /* 0x041fe40003f24000 */
[----:B------:R-:W-:Y:S01]  /*02e0*/  FSETP.GEU.AND P3, PT, R12, 1.175494350822287508e-38, PT ;  /* 0x008000000c00780b */ /* 0x000fe20003f6e000 */
[----:B-1----:R-:W0:Y:S01]  /*02f0*/  LDC.64 R4, c[0x0][0x238] ;  /* 0x00008e00ff047b82 */ /* 0x002e220000000a00 */
[----:B--2---:R-:W-:-:S02]  /*0300*/  FSETP.GT.AND P2, PT, R13, 8.50705917302346158658e+37, PT ;  /* 0x7e8000000d00780b */ /* 0x004fc40003f44000 */
[----:B------:R-:W-:-:S07]  /*0310*/  FSETP.GEU.AND P4, PT, R13, 1.175494350822287508e-38, PT ;  /* 0x008000000d00780b */ /* 0x000fce0003f8e000 */
[----:B------:R-:W-:-:S04]  /*0320*/  @P1 FMUL R12, R12, 0.25 ;  /* 0x3e8000000c0c1820 */ /* 0x000fc80000400000 */
[----:B------:R-:W-:Y:S01]  /*0330*/  @!P3 FMUL R12, R12, 16777216 ;  /* 0x4b8000000c0cb820 */ /* 0x000fe20000400000 */
[----:B------:R-:W-:-:S04]  /*0340*/  @P2 FMUL R13, R13, 0.25 ;  /* 0x3e8000000d0d2820 */ /* 0x000fc80000400000 */
[----:B------:R-:W-:Y:S01]  /*0350*/  @!P4 FMUL R13, R13, 16777216 ;  /* 0x4b8000000d0dc820 */ /* 0x000fe20000400000 */
[----:B------:R-:W1:Y:S01]  /*0360*/  MUFU.RCP R12, R12 ;  /* 0x0000000c000c7308 */ /* 0x000e620000001000 */
[----:B------:R-:W-:-:S07]  /*0370*/  FSEL R15, R14, 1, P1 ;  /* 0x3f8000000e0f7808 */ /* 0x000fce0000800000 */
[----:B------:R-:W2:Y:S01]  /*0380*/  MUFU.RCP R13, R13 ;  /* 0x0000000d000d7308 */ /* 0x000ea20000001000 */
[----:B------:R-:W-:Y:S01]  /*0390*/  FSEL R14, R14, 1, P2 ;  /* 0x3f8000000e0e7808 */ /* 0x000fe20001000000 */
[----:B------:R-:W-:-:S04]  /*03a0*/  @!P3 FMUL R15, R15, 16777216 ;  /* 0x4b8000000f0fb820 */ /* 0x000fc80000400000 */
[----:B------:R-:W-:Y:S01]  /*03b0*/  @!P4 FMUL R14, R14, 16777216 ;  /* 0x4b8000000e0ec820 */ /* 0x000fe20000400000 */
[----:B----4-:R-:W-:Y:S01]  /*03c0*/  FADD R2, -R7, R2 ;  /* 0x0000000207027221 */ /* 0x010fe20000000100 */
[----:B---3--:R-:W-:Y:S01]  /*03d0*/  FADD R3, -R6, R3 ;  /* 0x0000000306037221 */ /* 0x008fe20000000100 */
[----:B-1----:R-:W-:Y:S01]  /*03e0*/  FMUL R15, R12, R15 ;  /* 0x0000000f0c0f7220 */ /* 0x002fe20000400000 */
[----:B--2---:R-:W-:-:S03]  /*03f0*/  FMUL R14, R13, R14 ;  /* 0x0000000e0d0e7220 */ /* 0x004fc60000400000 */
[----:B------:R-:W-:Y:S01]  /*0400*/  FMUL R2, R2, R15 ;  /* 0x0000000f02027220 */ /* 0x000fe20000400000 */
[----:B------:R-:W-:-:S03]  /*0410*/  FMUL R3, R3, R14 ;  /* 0x0000000e03037220 */ /* 0x000fc60000400000 */
[----:B-----5:R-:W-:Y:S01]  /*0420*/  FFMA R2, R2, R10, R9 ;  /* 0x0000000a02027223 */ /* 0x020fe20000000009 */
[----:B------:R-:W-:-:S04]  /*0430*/  FFMA R3, R3, R11, R8 ;  /* 0x0000000b03037223 */ /* 0x000fc80000000008 */
[----:B------:R-:W-:Y:S02]  /*0440*/  FSETP.GEU.AND P1, PT, R2, RZ, PT ;  /* 0x000000ff0200720b */ /* 0x000fe40003f2e000 */
[C---:B------:R-:W-:Y:S01]  /*0450*/  FSETP.GEU.AND P2, PT, R3.reuse, RZ, PT ;  /* 0x000000ff0300720b */ /* 0x040fe20003f4e000 */
[----:B0-----:R-:W-:Y:S01]  /*0460*/  IMAD.WIDE R4, R0, 0x4, R4 ;  /* 0x0000000400047825 */ /* 0x001fe200078e0204 */
[----:B------:R-:W-:Y:S02]  /*0470*/  FSEL R2, R2, RZ, P1 ;  /* 0x000000ff02027208 */ /* 0x000fe40000800000 */
[----:B------:R-:W-:Y:S01]  /*0480*/  FSEL R3, R3, RZ, P2 ;  /* 0x000000ff03037208 */ /* 0x000fe20001000000 */
[----:B------:R-:W-:Y:S08]  /*0490*/  @P0 EXIT ;  /* 0x000000000000094d */ /* 0x000ff00003800000 */
[----:B------:R-:W-:Y:S01]  /*04a0*/  STG.E.64 desc[UR4][R4.64], R2 ;  /* 0x0000000204007986 */ /* 0x000fe2000c101b04 */
[----:B------:R-:W-:Y:S05]  /*04b0*/  EXIT ;  /* 0x000000000000794d */ /* 0x000fea0003800000 */
.L_x_0:
[----:B------:R-:W-:-:S00]  /*04c0*/  BRA `(.L_x_0) ;  /* 0xfffffffc00fc7947 */ /* 0x000fc0000383ffff */
[----:B------:R-:W-:-:S00]  /*04d0*/  NOP ;  /* 0x0000000000007918 */ /* 0x000fc00000000000 */
        /* <DEDUP_REMOVED lines=10> */
.L_x_1:


//--------------------- .nv.global.init           --------------------------
	.section	.nv.global.init,"aw",@progbits
.nv.global.init:
	.type		_$_str,@object
	.size		_$_str,(_$_str_$_2 - _$_str)
_$_str:
        /*0000*/ 	.byte	0x5f, 0x5f, 0x43, 0x55, 0x44, 0x41, 0x5f, 0x46, 0x54, 0x5a, 0x00
	.type		_$_str_$_2,@object
	.size		_$_str_$_2,(.L_1 - _$_str_$_2)
_$_str_$_2:
        /*000b*/ 	.byte	0x5f, 0x5f, 0x43, 0x55, 0x44, 0x41, 0x5f, 0x50, 0x52, 0x45, 0x43, 0x5f, 0x53, 0x51, 0x52, 0x54
        /*001b*/ 	.byte	0x00
.L_1:


//--------------------- .nv.constant0.triton_poi_fused__native_batch_norm_legit_no_training_relu_8 --------------------------
	.section	.nv.constant0.triton_poi_fused__native_batch_norm_legit_no_training_relu_8,"a",@progbits
	.sectionflags	@""
	.align	4
.nv.constant0.triton_poi_fused__native_batch_norm_legit_no_training_relu_8:
	.zero		580
